//
// Generated by NVIDIA NVVM Compiler
//
// Compiler Build ID: CL-36424714
// Cuda compilation tools, release 13.0, V13.0.88
// Based on NVVM 20.0.0
//

.version 9.0
.target sm_100
.address_size 64

	// .globl	_Z3addPiS_S_

.visible .entry _Z3addPiS_S_(
	.param .u64 .ptr .align 1 _Z3addPiS_S__param_0,
	.param .u64 .ptr .align 1 _Z3addPiS_S__param_1,
	.param .u64 .ptr .align 1 _Z3addPiS_S__param_2
)
{
	.reg .b32 	%r<18>;
	.reg .b64 	%rd<13>;

	ld.param.u64 	%rd1, [_Z3addPiS_S__param_0];
	ld.param.u64 	%rd2, [_Z3addPiS_S__param_1];
	ld.param.u64 	%rd3, [_Z3addPiS_S__param_2];
	cvta.to.global.u64 	%rd4, %rd3;
	mov.u32 	%r1, %ctaid.x;
	mov.u32 	%r2, %ntid.x;
	mov.u32 	%r3, %tid.x;
	mad.lo.s32 	%r4, %r1, %r2, %r3;
	mov.u32 	%r5, %ctaid.y;
	mov.u32 	%r6, %ntid.y;
	mov.u32 	%r7, %tid.y;
	mad.lo.s32 	%r8, %r5, %r6, %r7;
	shl.b32 	%r9, %r8, 1;
	add.s32 	%r10, %r9, %r4;
	mul.wide.s32 	%rd5, %r10, 4;
	add.s64 	%rd6, %rd4, %rd5;
	ld.global.u32 	%r11, [%rd6];
	cvta.to.global.u64 	%rd7, %rd1;
	cvta.to.global.u64 	%rd8, %rd2;
	mul.wide.u32 	%rd9, %r9, 4;
	add.s64 	%rd10, %rd7, %rd9;
	ld.global.u32 	%r12, [%rd10];
	mul.wide.s32 	%rd11, %r4, 4;
	add.s64 	%rd12, %rd8, %rd11;
	ld.global.u32 	%r13, [%rd12];
	mad.lo.s32 	%r14, %r13, %r12, %r11;
	st.global.u32 	[%rd6], %r14;
	ld.global.u32 	%r15, [%rd10+4];
	ld.global.u32 	%r16, [%rd12+8];
	mad.lo.s32 	%r17, %r16, %r15, %r14;
	st.global.u32 	[%rd6], %r17;
	ret;

}


// ===== COMPILED SASS (sm_100) =====

	.target	sm_100

	.elftype	@"ET_EXEC"


//--------------------- .note.nv.tkinfo           --------------------------
	.section	.note.nv.tkinfo,"",@"SHT_NOTE"
	.sectionflags	@"SHF_NOTE_NV_TKINFO"
	.tkinfo
        /*0018*/ 	.word	0x00000002
        /*0030*/ 	.string	""
        /*0030*/ 	.string	"ptxas"
        /*0030*/ 	.string	"Cuda compilation tools, release 13.0, V13.0.88"
        /*0030*/ 	.string	"Build cuda_13.0.r13.0/compiler.36424714_0"
        /*0030*/ 	.string	"-arch sm_100 -m 64 "



//--------------------- .note.nv.cuinfo           --------------------------
	.section	.note.nv.cuinfo,"",@"SHT_NOTE"
	.sectionflags	@"SHF_NOTE_NV_CUINFO"
        /*0018*/ 	.short	0x0002
        /*001a*/ 	.short	0x0064
        /*001c*/ 	.short	0x0082
	.zero		2


//--------------------- .nv.info                  --------------------------
	.section	.nv.info,"",@"SHT_CUDA_INFO"
	.align	4


	//----- nvinfo : EIATTR_REGCOUNT
	.align		4
        /*0000*/ 	.byte	0x04, 0x2f
        /*0002*/ 	.short	(.L_1 - .L_0)
	.align		4
.L_0:
        /*0004*/ 	.word	index@(_Z3addPiS_S_)
        /*0008*/ 	.word	0x0000000e


	//----- nvinfo : EIATTR_FRAME_SIZE
	.align		4
.L_1:
        /*000c*/ 	.byte	0x04, 0x11
        /*000e*/ 	.short	(.L_3 - .L_2)
	.align		4
.L_2:
        /*0010*/ 	.word	index@(_Z3addPiS_S_)
        /*0014*/ 	.word	0x00000000


	//----- nvinfo : EIATTR_MIN_STACK_SIZE
	.align		4
.L_3:
        /*0018*/ 	.byte	0x04, 0x12
        /*001a*/ 	.short	(.L_5 - .L_4)
	.align		4
.L_4:
        /*001c*/ 	.word	index@(_Z3addPiS_S_)
        /*0020*/ 	.word	0x00000000
.L_5:


//--------------------- .nv.compat                --------------------------
	.section	.nv.compat,"",@"SHT_CUDA_COMPAT_INFO"
	.align	4
        /*0000*/ 	.byte	0x02, 0x09, 0x00, 0x00, 0x02, 0x02, 0x01, 0x00, 0x02, 0x05, 0x05, 0x00, 0x03, 0x07, 0x01, 0x01
        /*0010*/ 	.byte	0x02, 0x03, 0x00, 0x00, 0x02, 0x06, 0x01, 0x00, 0x04, 0x0b, 0x08, 0x00, 0x09, 0x00, 0x00, 0x00
        /*0020*/ 	.byte	0x00, 0x00, 0x00, 0x00


//--------------------- .nv.info._Z3addPiS_S_     --------------------------
	.section	.nv.info._Z3addPiS_S_,"",@"SHT_CUDA_INFO"
	.sectionflags	@""
	.align	4


	//----- nvinfo : EIATTR_CUDA_API_VERSION
	.align		4
        /*0000*/ 	.byte	0x04, 0x37
        /*0002*/ 	.short	(.L_7 - .L_6)
.L_6:
        /*0004*/ 	.word	0x00000082


	//----- nvinfo : EIATTR_KPARAM_INFO
	.align		4
.L_7:
        /*0008*/ 	.byte	0x04, 0x17
        /*000a*/ 	.short	(.L_9 - .L_8)
.L_8:
        /*000c*/ 	.word	0x00000000
        /*0010*/ 	.short	0x0002
        /*0012*/ 	.short	0x0010
        /*0014*/ 	.byte	0x00, 0xf5, 0x21, 0x00


	//----- nvinfo : EIATTR_KPARAM_INFO
	.align		4
.L_9:
        /*0018*/ 	.byte	0x04, 0x17
        /*001a*/ 	.short	(.L_11 - .L_10)
.L_10:
        /*001c*/ 	.word	0x00000000
        /*0020*/ 	.short	0x0001
        /*0022*/ 	.short	0x0008
        /*0024*/ 	.byte	0x00, 0xf5, 0x21, 0x00


	//----- nvinfo : EIATTR_KPARAM_INFO
	.align		4
.L_11:
        /*0028*/ 	.byte	0x04, 0x17
        /*002a*/ 	.short	(.L_13 - .L_12)
.L_12:
        /*002c*/ 	.word	0x00000000
        /*0030*/ 	.short	0x0000
        /*0032*/ 	.short	0x0000
        /*0034*/ 	.byte	0x00, 0xf5, 0x21, 0x00


	//----- nvinfo : EIATTR_SPARSE_MMA_MASK
	.align		4
.L_13:
        /*0038*/ 	.byte	0x03, 0x50
        /*003a*/ 	.short	0x0000


	//----- nvinfo : EIATTR_MAXREG_COUNT
	.align		4
        /*003c*/ 	.byte	0x03, 0x1b
        /*003e*/ 	.short	0x00ff


	//----- nvinfo : EIATTR_MERCURY_ISA_VERSION
	.align		4
        /*0040*/ 	.byte	0x03, 0x5f
        /*0042*/ 	.short	0x0101


	//----- nvinfo : EIATTR_VRC_CTA_INIT_COUNT
	.align		4
        /*0044*/ 	.byte	0x02, 0x4a
	.zero		1
	.zero		1


	//----- nvinfo : EIATTR_EXIT_INSTR_OFFSETS
	.align		4
        /*0048*/ 	.byte	0x04, 0x1c
        /*004a*/ 	.short	(.L_15 - .L_14)


	//   ....[0]....
.L_14:
        /*004c*/ 	.word	0x000001b0


	//----- nvinfo : EIATTR_CBANK_PARAM_SIZE
	.align		4
.L_15:
        /*0050*/ 	.byte	0x03, 0x19
        /*0052*/ 	.short	0x0018


	//----- nvinfo : EIATTR_PARAM_CBANK
	.align		4
        /*0054*/ 	.byte	0x04, 0x0a
        /*0056*/ 	.short	(.L_17 - .L_16)
	.align		4
.L_16:
        /*0058*/ 	.word	index@(.nv.constant0._Z3addPiS_S_)
        /*005c*/ 	.short	0x0380
        /*005e*/ 	.short	0x0018


	//----- nvinfo : EIATTR_SW_WAR
	.align		4
.L_17:
        /*0060*/ 	.byte	0x04, 0x36
        /*0062*/ 	.short	(.L_19 - .L_18)
.L_18:
        /*0064*/ 	.word	0x00000008
.L_19:


//--------------------- .nv.callgraph             --------------------------
	.section	.nv.callgraph,"",@"SHT_CUDA_CALLGRAPH"
	.align	4
	.sectionentsize	8
	.align		4
        /*0000*/ 	.word	0x00000000
	.align		4
        /*0004*/ 	.word	0xffffffff
	.align		4
        /*0008*/ 	.word	0x00000000
	.align		4
        /*000c*/ 	.word	0xfffffffe
	.align		4
        /*0010*/ 	.word	0x00000000
	.align		4
        /*0014*/ 	.word	0xfffffffd
	.align		4
        /*0018*/ 	.word	0x00000000
	.align		4
        /*001c*/ 	.word	0xfffffffc


//--------------------- .text._Z3addPiS_S_        --------------------------
	.section	.text._Z3addPiS_S_,"ax",@progbits
	.align	128
        .global         _Z3addPiS_S_
        .type           _Z3addPiS_S_,@function
        .size           _Z3addPiS_S_,(.L_x_1 - _Z3addPiS_S_)
        .other          _Z3addPiS_S_,@"STO_CUDA_ENTRY STV_DEFAULT"
_Z3addPiS_S_:
.text._Z3addPiS_S_:
[----:B------:R-:W-:Y:S01]  /*0000*/  LDC R1, c[0x0][0x37c] ;  /* 0x0000df00ff017b82 */ /* 0x000fe20000000800 */
[----:B------:R-:W0:Y:S07]  /*0010*/  S2R R11, SR_TID.Y ;  /* 0x00000000000b7919 */ /* 0x000e2e0000002200 */
[----:B------:R-:W1:Y:S01]  /*0020*/  LDC R9, c[0x0][0x360] ;  /* 0x0000d800ff097b82 */ /* 0x000e620000000800 */
[----:B------:R-:W2:Y:S01]  /*0030*/  LDCU.64 UR4, c[0x0][0x358] ;  /* 0x00006b00ff0477ac */ /* 0x000ea20008000a00 */
[----:B------:R-:W1:Y:S06]  /*0040*/  S2R R8, SR_TID.X ;  /* 0x0000000000087919 */ /* 0x000e6c0000002100 */
[----:B------:R-:W0:Y:S08]  /*0050*/  S2UR UR7, SR_CTAID.Y ;  /* 0x00000000000779c3 */ /* 0x000e300000002600 */
[----:B------:R-:W0:Y:S08]  /*0060*/  LDC R0, c[0x0][0x364] ;  /* 0x0000d900ff007b82 */ /* 0x000e300000000800 */
[----:B------:R-:W1:Y:S08]  /*0070*/  S2UR UR6, SR_CTAID.X ;  /* 0x00000000000679c3 */ /* 0x000e700000002500 */
[----:B------:R-:W3:Y:S08]  /*0080*/  LDC.64 R6, c[0x0][0x388] ;  /* 0x0000e200ff067b82 */ /* 0x000ef00000000a00 */
[----:B------:R-:W4:Y:S01]  /*0090*/  LDC.64 R4, c[0x0][0x380] ;  /* 0x0000e000ff047b82 */ /* 0x000f220000000a00 */
[----:B0-----:R-:W-:-:S05]  /*00a0*/  IMAD R0, R0, UR7, R11 ;  /* 0x0000000700007c24 */ /* 0x001fca000f8e020b */
[----:B------:R-:W-:Y:S02]  /*00b0*/  SHF.L.U32 R0, R0, 0x1, RZ ;  /* 0x0000000100007819 */ /* 0x000fe400000006ff */
[----:B------:R-:W0:Y:S01]  /*00c0*/  LDC.64 R2, c[0x0][0x390] ;  /* 0x0000e400ff027b82 */ /* 0x000e220000000a00 */
[----:B-1----:R-:W-:-:S05]  /*00d0*/  IMAD R9, R9, UR6, R8 ;  /* 0x0000000609097c24 */ /* 0x002fca000f8e0208 */
[C---:B------:R-:W-:Y:S01]  /*00e0*/  IADD3 R11, PT, PT, R9.reuse, R0, RZ ;  /* 0x00000000090b7210 */ /* 0x040fe20007ffe0ff */
[----:B---3--:R-:W-:-:S05]  /*00f0*/  IMAD.WIDE R6, R9, 0x4, R6 ;  /* 0x0000000409067825 */ /* 0x008fca00078e0206 */
[----:B--2---:R-:W2:Y:S01]  /*0100*/  LDG.E R8, desc[UR4][R6.64] ;  /* 0x0000000406087981 */ /* 0x004ea2000c1e1900 */
[----:B----4-:R-:W-:-:S05]  /*0110*/  IMAD.WIDE.U32 R4, R0, 0x4, R4 ;  /* 0x0000000400047825 */ /* 0x010fca00078e0004 */
[----:B------:R-:W2:Y:S01]  /*0120*/  LDG.E R9, desc[UR4][R4.64] ;  /* 0x0000000404097981 */ /* 0x000ea2000c1e1900 */
[----:B0-----:R-:W-:-:S05]  /*0130*/  IMAD.WIDE R2, R11, 0x4, R2 ;  /* 0x000000040b027825 */ /* 0x001fca00078e0202 */
[----:B------:R-:W2:Y:S02]  /*0140*/  LDG.E R0, desc[UR4][R2.64] ;  /* 0x0000000402007981 */ /* 0x000ea4000c1e1900 */
[----:B--2---:R-:W-:-:S05]  /*0150*/  IMAD R9, R9, R8, R0 ;  /* 0x0000000809097224 */ /* 0x004fca00078e0200 */
[----:B------:R-:W-:Y:S04]  /*0160*/  STG.E desc[UR4][R2.64], R9 ;  /* 0x0000000902007986 */ /* 0x000fe8000c101904 */
[----:B------:R-:W2:Y:S04]  /*0170*/  LDG.E R0, desc[UR4][R4.64+0x4] ;  /* 0x0000040404007981 */ /* 0x000ea8000c1e1900 */
[----:B------:R-:W2:Y:S02]  /*0180*/  LDG.E R8, desc[UR4][R6.64+0x8] ;  /* 0x0000080406087981 */ /* 0x000ea4000c1e1900 */
[----:B--2---:R-:W-:-:S05]  /*0190*/  IMAD R11, R0, R8, R9 ;  /* 0x00000008000b7224 */ /* 0x004fca00078e0209 */
[----:B------:R-:W-:Y:S01]  /*01a0*/  STG.E desc[UR4][R2.64], R11 ;  /* 0x0000000b02007986 */ /* 0x000fe2000c101904 */
[----:B------:R-:W-:Y:S05]  /*01b0*/  EXIT ;  /* 0x000000000000794d */ /* 0x000fea0003800000 */
.L_x_0:
[----:B------:R-:W-:-:S00]  /*01c0*/  BRA `(.L_x_0) ;  /* 0xfffffffc00fc7947 */ /* 0x000fc0000383ffff */
[----:B------:R-:W-:-:S00]  /*01d0*/  NOP ;  /* 0x0000000000007918 */ /* 0x000fc00000000000 */
        /* <DEDUP_REMOVED lines=10> */
.L_x_1:


//--------------------- .nv.shared.reserved.0     --------------------------
	.section	.nv.shared.reserved.0,"aw",@nobits
	.weak		__nv_reservedSMEM_offset_0_alias
	.size		__nv_reservedSMEM_offset_0_alias, 0, 64
	.other		__nv_reservedSMEM_offset_0_alias,@"STO_CUDA_RESERVED_SHARED STV_DEFAULT"
__nv_reservedSMEM_offset_0_alias:
	.zero		0
	.zero		64


//--------------------- .nv.constant0._Z3addPiS_S_ --------------------------
	.section	.nv.constant0._Z3addPiS_S_,"a",@progbits
	.sectionflags	@""
	.align	4
.nv.constant0._Z3addPiS_S_:
	.zero		920


//--------------------- SYMBOLS --------------------------

	.type		.nv.reservedSmem.offset0,@object
	.size		.nv.reservedSmem.offset0,0x4
